//
// Generated by NVIDIA NVVM Compiler
//
// Compiler Build ID: CL-36424714
// Cuda compilation tools, release 13.0, V13.0.88
// Based on NVVM 20.0.0
//

.version 9.0
.target sm_100
.address_size 64

	// .globl	_Z14rgb2grayKernelPKhS0_S0_Phi

.visible .entry _Z14rgb2grayKernelPKhS0_S0_Phi(
	.param .u64 .ptr .align 1 _Z14rgb2grayKernelPKhS0_S0_Phi_param_0,
	.param .u64 .ptr .align 1 _Z14rgb2grayKernelPKhS0_S0_Phi_param_1,
	.param .u64 .ptr .align 1 _Z14rgb2grayKernelPKhS0_S0_Phi_param_2,
	.param .u64 .ptr .align 1 _Z14rgb2grayKernelPKhS0_S0_Phi_param_3,
	.param .u32 _Z14rgb2grayKernelPKhS0_S0_Phi_param_4
)
{
	.reg .pred 	%p<2>;
	.reg .b16 	%rs<4>;
	.reg .b32 	%r<9>;
	.reg .b32 	%f<9>;
	.reg .b64 	%rd<14>;

	ld.param.u64 	%rd1, [_Z14rgb2grayKernelPKhS0_S0_Phi_param_0];
	ld.param.u64 	%rd2, [_Z14rgb2grayKernelPKhS0_S0_Phi_param_1];
	ld.param.u64 	%rd3, [_Z14rgb2grayKernelPKhS0_S0_Phi_param_2];
	ld.param.u64 	%rd4, [_Z14rgb2grayKernelPKhS0_S0_Phi_param_3];
	ld.param.u32 	%r2, [_Z14rgb2grayKernelPKhS0_S0_Phi_param_4];
	mov.u32 	%r3, %ctaid.x;
	mov.u32 	%r4, %ntid.x;
	mov.u32 	%r5, %tid.x;
	mad.lo.s32 	%r1, %r3, %r4, %r5;
	setp.ge.s32 	%p1, %r1, %r2;
	@%p1 bra 	$L__BB0_2;
	cvta.to.global.u64 	%rd5, %rd1;
	cvta.to.global.u64 	%rd6, %rd2;
	cvta.to.global.u64 	%rd7, %rd3;
	cvta.to.global.u64 	%rd8, %rd4;
	cvt.s64.s32 	%rd9, %r1;
	add.s64 	%rd10, %rd5, %rd9;
	ld.global.u8 	%rs1, [%rd10];
	cvt.rn.f32.u16 	%f1, %rs1;
	add.s64 	%rd11, %rd6, %rd9;
	ld.global.u8 	%rs2, [%rd11];
	cvt.rn.f32.u16 	%f2, %rs2;
	mul.f32 	%f3, %f2, 0f3EAA7EFA;
	fma.rn.f32 	%f4, %f1, 0f3EAA7EFA, %f3;
	add.s64 	%rd12, %rd7, %rd9;
	ld.global.u8 	%rs3, [%rd12];
	cvt.rn.f32.u16 	%f5, %rs3;
	fma.rn.f32 	%f6, %f5, 0f3EAA7EFA, %f4;
	add.f32 	%f7, %f6, 0f3F000000;
	cvt.rmi.f32.f32 	%f8, %f7;
	cvt.rzi.s32.f32 	%r6, %f8;
	min.s32 	%r7, %r6, 255;
	max.s32 	%r8, %r7, 0;
	add.s64 	%rd13, %rd8, %rd9;
	st.global.u8 	[%rd13], %r8;
$L__BB0_2:
	ret;

}


// ===== COMPILED SASS (sm_100) =====

	.target	sm_100

	.elftype	@"ET_EXEC"


//--------------------- .note.nv.tkinfo           --------------------------
	.section	.note.nv.tkinfo,"",@"SHT_NOTE"
	.sectionflags	@"SHF_NOTE_NV_TKINFO"
	.tkinfo
        /*0018*/ 	.word	0x00000002
        /*0030*/ 	.string	""
        /*0030*/ 	.string	"ptxas"
        /*0030*/ 	.string	"Cuda compilation tools, release 13.0, V13.0.88"
        /*0030*/ 	.string	"Build cuda_13.0.r13.0/compiler.36424714_0"
        /*0030*/ 	.string	"-arch sm_100 -m 64 "



//--------------------- .note.nv.cuinfo           --------------------------
	.section	.note.nv.cuinfo,"",@"SHT_NOTE"
	.sectionflags	@"SHF_NOTE_NV_CUINFO"
        /*0018*/ 	.short	0x0002
        /*001a*/ 	.short	0x0064
        /*001c*/ 	.short	0x0082
	.zero		2


//--------------------- .nv.info                  --------------------------
	.section	.nv.info,"",@"SHT_CUDA_INFO"
	.align	4


	//----- nvinfo : EIATTR_REGCOUNT
	.align		4
        /*0000*/ 	.byte	0x04, 0x2f
        /*0002*/ 	.short	(.L_1 - .L_0)
	.align		4
.L_0:
        /*0004*/ 	.word	index@(_Z14rgb2grayKernelPKhS0_S0_Phi)
        /*0008*/ 	.word	0x0000000e


	//----- nvinfo : EIATTR_FRAME_SIZE
	.align		4
.L_1:
        /*000c*/ 	.byte	0x04, 0x11
        /*000e*/ 	.short	(.L_3 - .L_2)
	.align		4
.L_2:
        /*0010*/ 	.word	index@(_Z14rgb2grayKernelPKhS0_S0_Phi)
        /*0014*/ 	.word	0x00000000


	//----- nvinfo : EIATTR_MIN_STACK_SIZE
	.align		4
.L_3:
        /*0018*/ 	.byte	0x04, 0x12
        /*001a*/ 	.short	(.L_5 - .L_4)
	.align		4
.L_4:
        /*001c*/ 	.word	index@(_Z14rgb2grayKernelPKhS0_S0_Phi)
        /*0020*/ 	.word	0x00000000
.L_5:


//--------------------- .nv.compat                --------------------------
	.section	.nv.compat,"",@"SHT_CUDA_COMPAT_INFO"
	.align	4
        /*0000*/ 	.byte	0x02, 0x09, 0x00, 0x00, 0x02, 0x02, 0x01, 0x00, 0x02, 0x05, 0x05, 0x00, 0x03, 0x07, 0x01, 0x01
        /*0010*/ 	.byte	0x02, 0x03, 0x00, 0x00, 0x02, 0x06, 0x01, 0x00, 0x04, 0x0b, 0x08, 0x00, 0x09, 0x00, 0x00, 0x00
        /*0020*/ 	.byte	0x00, 0x00, 0x00, 0x00


//--------------------- .nv.info._Z14rgb2grayKernelPKhS0_S0_Phi --------------------------
	.section	.nv.info._Z14rgb2grayKernelPKhS0_S0_Phi,"",@"SHT_CUDA_INFO"
	.sectionflags	@""
	.align	4


	//----- nvinfo : EIATTR_CUDA_API_VERSION
	.align		4
        /*0000*/ 	.byte	0x04, 0x37
        /*0002*/ 	.short	(.L_7 - .L_6)
.L_6:
        /*0004*/ 	.word	0x00000082


	//----- nvinfo : EIATTR_KPARAM_INFO
	.align		4
.L_7:
        /*0008*/ 	.byte	0x04, 0x17
        /*000a*/ 	.short	(.L_9 - .L_8)
.L_8:
        /*000c*/ 	.word	0x00000000
        /*0010*/ 	.short	0x0004
        /*0012*/ 	.short	0x0020
        /*0014*/ 	.byte	0x00, 0xf0, 0x11, 0x00


	//----- nvinfo : EIATTR_KPARAM_INFO
	.align		4
.L_9:
        /*0018*/ 	.byte	0x04, 0x17
        /*001a*/ 	.short	(.L_11 - .L_10)
.L_10:
        /*001c*/ 	.word	0x00000000
        /*0020*/ 	.short	0x0003
        /*0022*/ 	.short	0x0018
        /*0024*/ 	.byte	0x00, 0xf5, 0x21, 0x00


	//----- nvinfo : EIATTR_KPARAM_INFO
	.align		4
.L_11:
        /*0028*/ 	.byte	0x04, 0x17
        /*002a*/ 	.short	(.L_13 - .L_12)
.L_12:
        /*002c*/ 	.word	0x00000000
        /*0030*/ 	.short	0x0002
        /*0032*/ 	.short	0x0010
        /*0034*/ 	.byte	0x00, 0xf5, 0x21, 0x00


	//----- nvinfo : EIATTR_KPARAM_INFO
	.align		4
.L_13:
        /*0038*/ 	.byte	0x04, 0x17
        /*003a*/ 	.short	(.L_15 - .L_14)
.L_14:
        /*003c*/ 	.word	0x00000000
        /*0040*/ 	.short	0x0001
        /*0042*/ 	.short	0x0008
        /*0044*/ 	.byte	0x00, 0xf5, 0x21, 0x00


	//----- nvinfo : EIATTR_KPARAM_INFO
	.align		4
.L_15:
        /*0048*/ 	.byte	0x04, 0x17
        /*004a*/ 	.short	(.L_17 - .L_16)
.L_16:
        /*004c*/ 	.word	0x00000000
        /*0050*/ 	.short	0x0000
        /*0052*/ 	.short	0x0000
        /*0054*/ 	.byte	0x00, 0xf5, 0x21, 0x00


	//----- nvinfo : EIATTR_SPARSE_MMA_MASK
	.align		4
.L_17:
        /*0058*/ 	.byte	0x03, 0x50
        /*005a*/ 	.short	0x0000


	//----- nvinfo : EIATTR_MAXREG_COUNT
	.align		4
        /*005c*/ 	.byte	0x03, 0x1b
        /*005e*/ 	.short	0x00ff


	//----- nvinfo : EIATTR_MERCURY_ISA_VERSION
	.align		4
        /*0060*/ 	.byte	0x03, 0x5f
        /*0062*/ 	.short	0x0101


	//----- nvinfo : EIATTR_VRC_CTA_INIT_COUNT
	.align		4
        /*0064*/ 	.byte	0x02, 0x4a
	.zero		1
	.zero		1


	//----- nvinfo : EIATTR_EXIT_INSTR_OFFSETS
	.align		4
        /*0068*/ 	.byte	0x04, 0x1c
        /*006a*/ 	.short	(.L_19 - .L_18)


	//   ....[0]....
.L_18:
        /*006c*/ 	.word	0x00000070


	//   ....[1]....
        /*0070*/ 	.word	0x00000210


	//----- nvinfo : EIATTR_CBANK_PARAM_SIZE
	.align		4
.L_19:
        /*0074*/ 	.byte	0x03, 0x19
        /*0076*/ 	.short	0x0024


	//----- nvinfo : EIATTR_PARAM_CBANK
	.align		4
        /*0078*/ 	.byte	0x04, 0x0a
        /*007a*/ 	.short	(.L_21 - .L_20)
	.align		4
.L_20:
        /*007c*/ 	.word	index@(.nv.constant0._Z14rgb2grayKernelPKhS0_S0_Phi)
        /*0080*/ 	.short	0x0380
        /*0082*/ 	.short	0x0024


	//----- nvinfo : EIATTR_SW_WAR
	.align		4
.L_21:
        /*0084*/ 	.byte	0x04, 0x36
        /*0086*/ 	.short	(.L_23 - .L_22)
.L_22:
        /*0088*/ 	.word	0x00000008
.L_23:


//--------------------- .nv.callgraph             --------------------------
	.section	.nv.callgraph,"",@"SHT_CUDA_CALLGRAPH"
	.align	4
	.sectionentsize	8
	.align		4
        /*0000*/ 	.word	0x00000000
	.align		4
        /*0004*/ 	.word	0xffffffff
	.align		4
        /*0008*/ 	.word	0x00000000
	.align		4
        /*000c*/ 	.word	0xfffffffe
	.align		4
        /*0010*/ 	.word	0x00000000
	.align		4
        /*0014*/ 	.word	0xfffffffd
	.align		4
        /*0018*/ 	.word	0x00000000
	.align		4
        /*001c*/ 	.word	0xfffffffc


//--------------------- .text._Z14rgb2grayKernelPKhS0_S0_Phi --------------------------
	.section	.text._Z14rgb2grayKernelPKhS0_S0_Phi,"ax",@progbits
	.align	128
        .global         _Z14rgb2grayKernelPKhS0_S0_Phi
        .type           _Z14rgb2grayKernelPKhS0_S0_Phi,@function
        .size           _Z14rgb2grayKernelPKhS0_S0_Phi,(.L_x_1 - _Z14rgb2grayKernelPKhS0_S0_Phi)
        .other          _Z14rgb2grayKernelPKhS0_S0_Phi,@"STO_CUDA_ENTRY STV_DEFAULT"
_Z14rgb2grayKernelPKhS0_S0_Phi:
.text._Z14rgb2grayKernelPKhS0_S0_Phi:
[----:B------:R-:W-:Y:S01]  /*0000*/  LDC R1, c[0x0][0x37c] ;  /* 0x0000df00ff017b82 */ /* 0x000fe20000000800 */
[----:B------:R-:W0:Y:S07]  /*0010*/  S2R R3, SR_TID.X ;  /* 0x0000000000037919 */ /* 0x000e2e0000002100 */
[----:B------:R-:W0:Y:S01]  /*0020*/  S2UR UR4, SR_CTAID.X ;  /* 0x00000000000479c3 */ /* 0x000e220000002500 */
[----:B------:R-:W1:Y:S07]  /*0030*/  LDCU UR5, c[0x0][0x3a0] ;  /* 0x00007400ff0577ac */ /* 0x000e6e0008000800 */
[----:B------:R-:W0:Y:S02]  /*0040*/  LDC R0, c[0x0][0x360] ;  /* 0x0000d800ff007b82 */ /* 0x000e240000000800 */
[----:B0-----:R-:W-:-:S05]  /*0050*/  IMAD R0, R0, UR4, R3 ;  /* 0x0000000400007c24 */ /* 0x001fca000f8e0203 */
[----:B-1----:R-:W-:-:S13]  /*0060*/  ISETP.GE.AND P0, PT, R0, UR5, PT ;  /* 0x0000000500007c0c */ /* 0x002fda000bf06270 */
[----:B------:R-:W-:Y:S05]  /*0070*/  @P0 EXIT ;  /* 0x000000000000094d */ /* 0x000fea0003800000 */
[----:B------:R-:W0:Y:S01]  /*0080*/  LDCU.128 UR8, c[0x0][0x380] ;  /* 0x00007000ff0877ac */ /* 0x000e220008000c00 */
[----:B------:R-:W-:Y:S01]  /*0090*/  SHF.R.S32.HI R10, RZ, 0x1f, R0 ;  /* 0x0000001fff0a7819 */ /* 0x000fe20000011400 */
[----:B------:R-:W1:Y:S01]  /*00a0*/  LDCU.128 UR12, c[0x0][0x390] ;  /* 0x00007200ff0c77ac */ /* 0x000e620008000c00 */
[----:B------:R-:W2:Y:S01]  /*00b0*/  LDCU.64 UR4, c[0x0][0x358] ;  /* 0x00006b00ff0477ac */ /* 0x000ea20008000a00 */
[C---:B0-----:R-:W-:Y:S02]  /*00c0*/  IADD3 R4, P1, PT, R0.reuse, UR10, RZ ;  /* 0x0000000a00047c10 */ /* 0x041fe4000ff3e0ff */
[----:B------:R-:W-:Y:S02]  /*00d0*/  IADD3 R2, P0, PT, R0, UR8, RZ ;  /* 0x0000000800027c10 */ /* 0x000fe4000ff1e0ff */
[C---:B------:R-:W-:Y:S02]  /*00e0*/  IADD3.X R5, PT, PT, R10.reuse, UR11, RZ, P1, !PT ;  /* 0x0000000b0a057c10 */ /* 0x040fe40008ffe4ff */
[----:B------:R-:W-:-:S02]  /*00f0*/  IADD3.X R3, PT, PT, R10, UR9, RZ, P0, !PT ;  /* 0x000000090a037c10 */ /* 0x000fc400087fe4ff */
[----:B-1----:R-:W-:Y:S01]  /*0100*/  IADD3 R6, P0, PT, R0, UR12, RZ ;  /* 0x0000000c00067c10 */ /* 0x002fe2000ff1e0ff */
[----:B--2---:R-:W2:Y:S03]  /*0110*/  LDG.E.U8 R4, desc[UR4][R4.64] ;  /* 0x0000000404047981 */ /* 0x004ea6000c1e1100 */
[----:B------:R-:W-:Y:S01]  /*0120*/  IADD3.X R7, PT, PT, R10, UR13, RZ, P0, !PT ;  /* 0x0000000d0a077c10 */ /* 0x000fe200087fe4ff */
[----:B------:R-:W3:Y:S04]  /*0130*/  LDG.E.U8 R2, desc[UR4][R2.64] ;  /* 0x0000000402027981 */ /* 0x000ee8000c1e1100 */
[----:B------:R-:W4:Y:S01]  /*0140*/  LDG.E.U8 R6, desc[UR4][R6.64] ;  /* 0x0000000406067981 */ /* 0x000f22000c1e1100 */
[----:B--2---:R-:W-:-:S02]  /*0150*/  I2FP.F32.U32 R9, R4 ;  /* 0x0000000400097245 */ /* 0x004fc40000201000 */
[----:B------:R-:W-:Y:S02]  /*0160*/  IADD3 R4, P0, PT, R0, UR14, RZ ;  /* 0x0000000e00047c10 */ /* 0x000fe4000ff1e0ff */
[----:B---3--:R-:W-:Y:S01]  /*0170*/  I2FP.F32.U32 R8, R2 ;  /* 0x0000000200087245 */ /* 0x008fe20000201000 */
[----:B------:R-:W-:Y:S01]  /*0180*/  FMUL R9, R9, 0.33300000429153442383 ;  /* 0x3eaa7efa09097820 */ /* 0x000fe20000400000 */
[----:B------:R-:W-:Y:S02]  /*0190*/  IADD3.X R5, PT, PT, R10, UR15, RZ, P0, !PT ;  /* 0x0000000f0a057c10 */ /* 0x000fe400087fe4ff */
[----:B----4-:R-:W-:Y:S01]  /*01a0*/  I2FP.F32.U32 R11, R6 ;  /* 0x00000006000b7245 */ /* 0x010fe20000201000 */
[----:B------:R-:W-:-:S04]  /*01b0*/  FFMA R8, R8, 0.33300000429153442383, R9 ;  /* 0x3eaa7efa08087823 */ /* 0x000fc80000000009 */
[----:B------:R-:W-:-:S04]  /*01c0*/  FFMA R8, R11, 0.33300000429153442383, R8 ;  /* 0x3eaa7efa0b087823 */ /* 0x000fc80000000008 */
[----:B------:R-:W-:-:S06]  /*01d0*/  FADD R8, R8, 0.5 ;  /* 0x3f00000008087421 */ /* 0x000fcc0000000000 */
[----:B------:R-:W0:Y:S02]  /*01e0*/  F2I.FLOOR.NTZ R8, R8 ;  /* 0x0000000800087305 */ /* 0x000e240000207100 */
[----:B0-----:R-:W-:-:S05]  /*01f0*/  VIMNMX.RELU R3, PT, PT, R8, 0xff, PT ;  /* 0x000000ff08037848 */ /* 0x001fca0003fe1100 */
[----:B------:R-:W-:Y:S01]  /*0200*/  STG.E.U8 desc[UR4][R4.64], R3 ;  /* 0x0000000304007986 */ /* 0x000fe2000c101104 */
[----:B------:R-:W-:Y:S05]  /*0210*/  EXIT ;  /* 0x000000000000794d */ /* 0x000fea0003800000 */
.L_x_0:
[----:B------:R-:W-:-:S00]  /*0220*/  BRA `(.L_x_0) ;  /* 0xfffffffc00fc7947 */ /* 0x000fc0000383ffff */
[----:B------:R-:W-:-:S00]  /*0230*/  NOP ;  /* 0x0000000000007918 */ /* 0x000fc00000000000 */
        /* <DEDUP_REMOVED lines=12> */
.L_x_1:


//--------------------- .nv.shared.reserved.0     --------------------------
	.section	.nv.shared.reserved.0,"aw",@nobits
	.weak		__nv_reservedSMEM_offset_0_alias
	.size		__nv_reservedSMEM_offset_0_alias, 0, 64
	.other		__nv_reservedSMEM_offset_0_alias,@"STO_CUDA_RESERVED_SHARED STV_DEFAULT"
__nv_reservedSMEM_offset_0_alias:
	.zero		0
	.zero		64


//--------------------- .nv.constant0._Z14rgb2grayKernelPKhS0_S0_Phi --------------------------
	.section	.nv.constant0._Z14rgb2grayKernelPKhS0_S0_Phi,"a",@progbits
	.sectionflags	@""
	.align	4
.nv.constant0._Z14rgb2grayKernelPKhS0_S0_Phi:
	.zero		932


//--------------------- SYMBOLS --------------------------

	.type		.nv.reservedSmem.offset0,@object
	.size		.nv.reservedSmem.offset0,0x4
